//
// Generated by NVIDIA NVVM Compiler
//
// Compiler Build ID: CL-36424714
// Cuda compilation tools, release 13.0, V13.0.88
// Based on NVVM 20.0.0
//

.version 9.0
.target sm_100
.address_size 64

	// .globl	_Z11vectors_sumPKiS0_S0_Pi
.extern .func  (.param .b32 func_retval0) vprintf
(
	.param .b64 vprintf_param_0,
	.param .b64 vprintf_param_1
)
;
.global .align 1 .b8 $str[19] = {37, 100, 32, 43, 32, 37, 100, 32, 43, 32, 37, 100, 32, 61, 32, 37, 100, 10};

.visible .entry _Z11vectors_sumPKiS0_S0_Pi(
	.param .u64 .ptr .align 1 _Z11vectors_sumPKiS0_S0_Pi_param_0,
	.param .u64 .ptr .align 1 _Z11vectors_sumPKiS0_S0_Pi_param_1,
	.param .u64 .ptr .align 1 _Z11vectors_sumPKiS0_S0_Pi_param_2,
	.param .u64 .ptr .align 1 _Z11vectors_sumPKiS0_S0_Pi_param_3
)
{
	.local .align 16 .b8 	__local_depot0[16];
	.reg .b64 	%SP;
	.reg .b64 	%SPL;
	.reg .b32 	%r<27>;
	.reg .b64 	%rd<18>;

	mov.u64 	%SPL, __local_depot0;
	cvta.local.u64 	%SP, %SPL;
	ld.param.u64 	%rd1, [_Z11vectors_sumPKiS0_S0_Pi_param_0];
	ld.param.u64 	%rd2, [_Z11vectors_sumPKiS0_S0_Pi_param_1];
	ld.param.u64 	%rd3, [_Z11vectors_sumPKiS0_S0_Pi_param_2];
	ld.param.u64 	%rd4, [_Z11vectors_sumPKiS0_S0_Pi_param_3];
	cvta.to.global.u64 	%rd5, %rd4;
	cvta.to.global.u64 	%rd6, %rd3;
	cvta.to.global.u64 	%rd7, %rd2;
	cvta.to.global.u64 	%rd8, %rd1;
	add.u64 	%rd9, %SP, 0;
	add.u64 	%rd10, %SPL, 0;
	mov.u32 	%r1, %ntid.x;
	mov.u32 	%r2, %ntid.y;
	mov.u32 	%r3, %ntid.z;
	mov.u32 	%r4, %tid.x;
	mov.u32 	%r5, %tid.y;
	mov.u32 	%r6, %tid.z;
	mov.u32 	%r7, %ctaid.x;
	mov.u32 	%r8, %nctaid.x;
	mov.u32 	%r9, %ctaid.y;
	mov.u32 	%r10, %nctaid.y;
	mov.u32 	%r11, %ctaid.z;
	mad.lo.s32 	%r12, %r11, %r10, %r9;
	mad.lo.s32 	%r13, %r12, %r8, %r7;
	mad.lo.s32 	%r14, %r13, %r3, %r6;
	mad.lo.s32 	%r15, %r14, %r1, %r5;
	mad.lo.s32 	%r16, %r15, %r2, %r4;
	mul.wide.s32 	%rd11, %r16, 4;
	add.s64 	%rd12, %rd8, %rd11;
	ld.global.u32 	%r17, [%rd12];
	add.s64 	%rd13, %rd7, %rd11;
	ld.global.u32 	%r18, [%rd13];
	add.s32 	%r19, %r18, %r17;
	add.s64 	%rd14, %rd6, %rd11;
	ld.global.u32 	%r20, [%rd14];
	add.s32 	%r21, %r19, %r20;
	add.s64 	%rd15, %rd5, %rd11;
	st.global.u32 	[%rd15], %r21;
	ld.global.u32 	%r22, [%rd12];
	ld.global.u32 	%r23, [%rd13];
	ld.global.u32 	%r24, [%rd14];
	st.local.v4.u32 	[%rd10], {%r22, %r23, %r24, %r21};
	mov.u64 	%rd16, $str;
	cvta.global.u64 	%rd17, %rd16;
	{ // callseq 0, 0
	.param .b64 param0;
	st.param.b64 	[param0], %rd17;
	.param .b64 param1;
	st.param.b64 	[param1], %rd9;
	.param .b32 retval0;
	call.uni (retval0), 
	vprintf, 
	(
	param0, 
	param1
	);
	ld.param.b32 	%r25, [retval0];
	} // callseq 0
	ret;

}


// ===== COMPILED SASS (sm_100) =====

	.target	sm_100

	.elftype	@"ET_EXEC"


//--------------------- .note.nv.tkinfo           --------------------------
	.section	.note.nv.tkinfo,"",@"SHT_NOTE"
	.sectionflags	@"SHF_NOTE_NV_TKINFO"
	.tkinfo
        /*0018*/ 	.word	0x00000002
        /*0030*/ 	.string	""
        /*0030*/ 	.string	"ptxas"
        /*0030*/ 	.string	"Cuda compilation tools, release 13.0, V13.0.88"
        /*0030*/ 	.string	"Build cuda_13.0.r13.0/compiler.36424714_0"
        /*0030*/ 	.string	"-arch sm_100 -m 64 "



//--------------------- .note.nv.cuinfo           --------------------------
	.section	.note.nv.cuinfo,"",@"SHT_NOTE"
	.sectionflags	@"SHF_NOTE_NV_CUINFO"
        /*0018*/ 	.short	0x0002
        /*001a*/ 	.short	0x0064
        /*001c*/ 	.short	0x0082
	.zero		2


//--------------------- .nv.info                  --------------------------
	.section	.nv.info,"",@"SHT_CUDA_INFO"
	.align	4


	//----- nvinfo : EIATTR_REGCOUNT
	.align		4
        /*0000*/ 	.byte	0x04, 0x2f
        /*0002*/ 	.short	(.L_2 - .L_1)
	.align		4
.L_1:
        /*0004*/ 	.word	index@(_Z11vectors_sumPKiS0_S0_Pi)
        /*0008*/ 	.word	0x00000018


	//----- nvinfo : EIATTR_FRAME_SIZE
	.align		4
.L_2:
        /*000c*/ 	.byte	0x04, 0x11
        /*000e*/ 	.short	(.L_4 - .L_3)
	.align		4
.L_3:
        /*0010*/ 	.word	index@(_Z11vectors_sumPKiS0_S0_Pi)
        /*0014*/ 	.word	0x00000010


	//----- nvinfo : EIATTR_MIN_STACK_SIZE
	.align		4
.L_4:
        /*0018*/ 	.byte	0x04, 0x12
        /*001a*/ 	.short	(.L_6 - .L_5)
	.align		4
.L_5:
        /*001c*/ 	.word	index@(_Z11vectors_sumPKiS0_S0_Pi)
        /*0020*/ 	.word	0x00000010
.L_6:


//--------------------- .nv.compat                --------------------------
	.section	.nv.compat,"",@"SHT_CUDA_COMPAT_INFO"
	.align	4
        /*0000*/ 	.byte	0x02, 0x09, 0x00, 0x00, 0x02, 0x02, 0x01, 0x00, 0x02, 0x05, 0x05, 0x00, 0x03, 0x07, 0x01, 0x01
        /*0010*/ 	.byte	0x02, 0x03, 0x00, 0x00, 0x02, 0x06, 0x01, 0x00, 0x04, 0x0b, 0x08, 0x00, 0x09, 0x00, 0x00, 0x00
        /*0020*/ 	.byte	0x00, 0x00, 0x00, 0x00


//--------------------- .nv.info._Z11vectors_sumPKiS0_S0_Pi --------------------------
	.section	.nv.info._Z11vectors_sumPKiS0_S0_Pi,"",@"SHT_CUDA_INFO"
	.sectionflags	@""
	.align	4


	//----- nvinfo : EIATTR_CUDA_API_VERSION
	.align		4
        /*0000*/ 	.byte	0x04, 0x37
        /*0002*/ 	.short	(.L_8 - .L_7)
.L_7:
        /*0004*/ 	.word	0x00000082


	//----- nvinfo : EIATTR_KPARAM_INFO
	.align		4
.L_8:
        /*0008*/ 	.byte	0x04, 0x17
        /*000a*/ 	.short	(.L_10 - .L_9)
.L_9:
        /*000c*/ 	.word	0x00000000
        /*0010*/ 	.short	0x0003
        /*0012*/ 	.short	0x0018
        /*0014*/ 	.byte	0x00, 0xf5, 0x21, 0x00


	//----- nvinfo : EIATTR_KPARAM_INFO
	.align		4
.L_10:
        /*0018*/ 	.byte	0x04, 0x17
        /*001a*/ 	.short	(.L_12 - .L_11)
.L_11:
        /*001c*/ 	.word	0x00000000
        /*0020*/ 	.short	0x0002
        /*0022*/ 	.short	0x0010
        /*0024*/ 	.byte	0x00, 0xf5, 0x21, 0x00


	//----- nvinfo : EIATTR_KPARAM_INFO
	.align		4
.L_12:
        /*0028*/ 	.byte	0x04, 0x17
        /*002a*/ 	.short	(.L_14 - .L_13)
.L_13:
        /*002c*/ 	.word	0x00000000
        /*0030*/ 	.short	0x0001
        /*0032*/ 	.short	0x0008
        /*0034*/ 	.byte	0x00, 0xf5, 0x21, 0x00


	//----- nvinfo : EIATTR_KPARAM_INFO
	.align		4
.L_14:
        /*0038*/ 	.byte	0x04, 0x17
        /*003a*/ 	.short	(.L_16 - .L_15)
.L_15:
        /*003c*/ 	.word	0x00000000
        /*0040*/ 	.short	0x0000
        /*0042*/ 	.short	0x0000
        /*0044*/ 	.byte	0x00, 0xf5, 0x21, 0x00


	//----- nvinfo : EIATTR_SPARSE_MMA_MASK
	.align		4
.L_16:
        /*0048*/ 	.byte	0x03, 0x50
        /*004a*/ 	.short	0x0000


	//----- nvinfo : EIATTR_MAXREG_COUNT
	.align		4
        /*004c*/ 	.byte	0x03, 0x1b
        /*004e*/ 	.short	0x00ff


	//----- nvinfo : EIATTR_EXTERNS
	.align		4
        /*0050*/ 	.byte	0x04, 0x0f
        /*0052*/ 	.short	(.L_18 - .L_17)


	//   ....[0]....
	.align		4
.L_17:
        /*0054*/ 	.word	index@(vprintf)


	//----- nvinfo : EIATTR_MERCURY_ISA_VERSION
	.align		4
.L_18:
        /*0058*/ 	.byte	0x03, 0x5f
        /*005a*/ 	.short	0x0101


	//----- nvinfo : EIATTR_VRC_CTA_INIT_COUNT
	.align		4
        /*005c*/ 	.byte	0x02, 0x4a
	.zero		1
	.zero		1


	//----- nvinfo : EIATTR_SYSCALL_OFFSETS
	.align		4
        /*0060*/ 	.byte	0x04, 0x46
        /*0062*/ 	.short	(.L_20 - .L_19)


	//   ....[0]....
.L_19:
        /*0064*/ 	.word	0x000002e0


	//----- nvinfo : EIATTR_EXIT_INSTR_OFFSETS
	.align		4
.L_20:
        /*0068*/ 	.byte	0x04, 0x1c
        /*006a*/ 	.short	(.L_22 - .L_21)


	//   ....[0]....
.L_21:
        /*006c*/ 	.word	0x000002f0


	//----- nvinfo : EIATTR_CBANK_PARAM_SIZE
	.align		4
.L_22:
        /*0070*/ 	.byte	0x03, 0x19
        /*0072*/ 	.short	0x0020


	//----- nvinfo : EIATTR_PARAM_CBANK
	.align		4
        /*0074*/ 	.byte	0x04, 0x0a
        /*0076*/ 	.short	(.L_24 - .L_23)
	.align		4
.L_23:
        /*0078*/ 	.word	index@(.nv.constant0._Z11vectors_sumPKiS0_S0_Pi)
        /*007c*/ 	.short	0x0380
        /*007e*/ 	.short	0x0020


	//----- nvinfo : EIATTR_SW_WAR
	.align		4
.L_24:
        /*0080*/ 	.byte	0x04, 0x36
        /*0082*/ 	.short	(.L_26 - .L_25)
.L_25:
        /*0084*/ 	.word	0x00000008
.L_26:


//--------------------- .nv.callgraph             --------------------------
	.section	.nv.callgraph,"",@"SHT_CUDA_CALLGRAPH"
	.align	4
	.sectionentsize	8
	.align		4
        /*0000*/ 	.word	0x00000000
	.align		4
        /*0004*/ 	.word	0xffffffff
	.align		4
        /*0008*/ 	.word	index@(_Z11vectors_sumPKiS0_S0_Pi)
	.align		4
        /*000c*/ 	.word	index@(vprintf)
	.align		4
        /*0010*/ 	.word	0x00000000
	.align		4
        /*0014*/ 	.word	0xfffffffe
	.align		4
        /*0018*/ 	.word	0x00000000
	.align		4
        /*001c*/ 	.word	0xfffffffd
	.align		4
        /*0020*/ 	.word	0x00000000
	.align		4
        /*0024*/ 	.word	0xfffffffc


//--------------------- .nv.constant4             --------------------------
	.section	.nv.constant4,"a",@progbits
	.align	8
	.align		8
.nv.constant4:
        /*0000*/ 	.dword	vprintf
	.align		8
        /*0008*/ 	.dword	$str


//--------------------- .text._Z11vectors_sumPKiS0_S0_Pi --------------------------
	.section	.text._Z11vectors_sumPKiS0_S0_Pi,"ax",@progbits
	.align	128
        .global         _Z11vectors_sumPKiS0_S0_Pi
        .type           _Z11vectors_sumPKiS0_S0_Pi,@function
        .size           _Z11vectors_sumPKiS0_S0_Pi,(.L_x_2 - _Z11vectors_sumPKiS0_S0_Pi)
        .other          _Z11vectors_sumPKiS0_S0_Pi,@"STO_CUDA_ENTRY STV_DEFAULT"
_Z11vectors_sumPKiS0_S0_Pi:
.text._Z11vectors_sumPKiS0_S0_Pi:
[----:B------:R-:W0:Y:S01]  /*0000*/  LDC R1, c[0x0][0x37c] ;  /* 0x0000df00ff017b82 */ /* 0x000e220000000800 */
[----:B------:R-:W1:Y:S01]  /*0010*/  S2R R0, SR_CTAID.Y ;  /* 0x0000000000007919 */ /* 0x000e620000002600 */
[----:B------:R-:W2:Y:S06]  /*0020*/  LDCU UR6, c[0x0][0x2fc] ;  /* 0x00005f80ff0677ac */ /* 0x000eac0008000800 */
[----:B------:R-:W3:Y:S01]  /*0030*/  S2UR UR4, SR_CTAID.X ;  /* 0x00000000000479c3 */ /* 0x000ee20000002500 */
[----:B0-----:R-:W-:Y:S01]  /*0040*/  IADD3 R1, PT, PT, R1, -0x10, RZ ;  /* 0xfffffff001017810 */ /* 0x001fe20007ffe0ff */
[----:B------:R-:W1:Y:S01]  /*0050*/  S2R R4, SR_CTAID.Z ;  /* 0x0000000000047919 */ /* 0x000e620000002700 */
[----:B------:R-:W0:Y:S01]  /*0060*/  LDCU UR7, c[0x0][0x360] ;  /* 0x00006c00ff0777ac */ /* 0x000e220008000800 */
[----:B------:R-:W4:Y:S01]  /*0070*/  S2R R13, SR_TID.Z ;  /* 0x00000000000d7919 */ /* 0x000f220000002300 */
[----:B------:R-:W5:Y:S03]  /*0080*/  LDCU UR8, c[0x0][0x364] ;  /* 0x00006c80ff0877ac */ /* 0x000f660008000800 */
[----:B------:R-:W2:Y:S01]  /*0090*/  LDC.64 R2, c[0x0][0x380] ;  /* 0x0000e000ff027b82 */ /* 0x000ea20000000a00 */
[----:B------:R-:W0:Y:S01]  /*00a0*/  S2R R7, SR_TID.Y ;  /* 0x0000000000077919 */ /* 0x000e220000002200 */
[----:B------:R-:W4:Y:S01]  /*00b0*/  LDCU UR9, c[0x0][0x368] ;  /* 0x00006d00ff0977ac */ /* 0x000f220008000800 */
[----:B------:R-:W5:Y:S05]  /*00c0*/  S2R R5, SR_TID.X ;  /* 0x0000000000057919 */ /* 0x000f6a0000002100 */
[----:B------:R-:W3:Y:S08]  /*00d0*/  LDC R15, c[0x0][0x370] ;  /* 0x0000dc00ff0f7b82 */ /* 0x000ef00000000800 */
[----:B------:R-:W1:Y:S08]  /*00e0*/  LDC R17, c[0x0][0x374] ;  /* 0x0000dd00ff117b82 */ /* 0x000e700000000800 */
[----:B------:R-:W2:Y:S08]  /*00f0*/  LDC.64 R8, c[0x0][0x388] ;  /* 0x0000e200ff087b82 */ /* 0x000eb00000000a00 */
[----:B------:R-:W2:Y:S01]  /*0100*/  LDC.64 R10, c[0x0][0x390] ;  /* 0x0000e400ff0a7b82 */ /* 0x000ea20000000a00 */
[----:B-1----:R-:W-:-:S04]  /*0110*/  IMAD R0, R17, R4, R0 ;  /* 0x0000000411007224 */ /* 0x002fc800078e0200 */
[----:B---3--:R-:W-:Y:S01]  /*0120*/  IMAD R0, R0, R15, UR4 ;  /* 0x0000000400007e24 */ /* 0x008fe2000f8e020f */
[----:B------:R-:W1:Y:S03]  /*0130*/  LDCU.64 UR4, c[0x0][0x358] ;  /* 0x00006b00ff0477ac */ /* 0x000e660008000a00 */
[----:B----4-:R-:W-:Y:S02]  /*0140*/  IMAD R0, R0, UR9, R13 ;  /* 0x0000000900007c24 */ /* 0x010fe4000f8e020d */
[----:B------:R-:W3:Y:S02]  /*0150*/  LDC.64 R12, c[0x0][0x398] ;  /* 0x0000e600ff0c7b82 */ /* 0x000ee40000000a00 */
[----:B0-----:R-:W-:-:S04]  /*0160*/  IMAD R0, R0, UR7, R7 ;  /* 0x0000000700007c24 */ /* 0x001fc8000f8e0207 */
[----:B-----5:R-:W-:Y:S01]  /*0170*/  IMAD R5, R0, UR8, R5 ;  /* 0x0000000800057c24 */ /* 0x020fe2000f8e0205 */
[----:B------:R-:W0:Y:S03]  /*0180*/  LDCU.64 UR8, c[0x4][0x8] ;  /* 0x01000100ff0877ac */ /* 0x000e260008000a00 */
[----:B--2---:R-:W-:-:S04]  /*0190*/  IMAD.WIDE R2, R5, 0x4, R2 ;  /* 0x0000000405027825 */ /* 0x004fc800078e0202 */
[C---:B------:R-:W-:Y:S01]  /*01a0*/  IMAD.WIDE R8, R5.reuse, 0x4, R8 ;  /* 0x0000000405087825 */ /* 0x040fe200078e0208 */
[----:B-1----:R-:W2:Y:S03]  /*01b0*/  LDG.E R19, desc[UR4][R2.64] ;  /* 0x0000000402137981 */ /* 0x002ea6000c1e1900 */
[C---:B------:R-:W-:Y:S01]  /*01c0*/  IMAD.WIDE R10, R5.reuse, 0x4, R10 ;  /* 0x00000004050a7825 */ /* 0x040fe200078e020a */
[----:B------:R-:W2:Y:S04]  /*01d0*/  LDG.E R0, desc[UR4][R8.64] ;  /* 0x0000000408007981 */ /* 0x000ea8000c1e1900 */
[----:B------:R-:W2:Y:S01]  /*01e0*/  LDG.E R4, desc[UR4][R10.64] ;  /* 0x000000040a047981 */ /* 0x000ea2000c1e1900 */
[----:B---3--:R-:W-:Y:S01]  /*01f0*/  IMAD.WIDE R12, R5, 0x4, R12 ;  /* 0x00000004050c7825 */ /* 0x008fe200078e020c */
[----:B--2---:R-:W-:-:S05]  /*0200*/  IADD3 R19, PT, PT, R4, R0, R19 ;  /* 0x0000000004137210 */ /* 0x004fca0007ffe013 */
[----:B------:R1:W-:Y:S04]  /*0210*/  STG.E desc[UR4][R12.64], R19 ;  /* 0x000000130c007986 */ /* 0x0003e8000c101904 */
[----:B------:R-:W2:Y:S04]  /*0220*/  LDG.E R16, desc[UR4][R2.64] ;  /* 0x0000000402107981 */ /* 0x000ea8000c1e1900 */
[----:B------:R-:W2:Y:S04]  /*0230*/  LDG.E R17, desc[UR4][R8.64] ;  /* 0x0000000408117981 */ /* 0x000ea8000c1e1900 */
[----:B------:R-:W2:Y:S01]  /*0240*/  LDG.E R18, desc[UR4][R10.64] ;  /* 0x000000040a127981 */ /* 0x000ea2000c1e1900 */
[----:B------:R-:W-:Y:S01]  /*0250*/  MOV R0, 0x0 ;  /* 0x0000000000007802 */ /* 0x000fe20000000f00 */
[----:B------:R-:W3:Y:S03]  /*0260*/  LDCU UR4, c[0x0][0x2f8] ;  /* 0x00005f00ff0477ac */ /* 0x000ee60008000800 */
[----:B------:R1:W4:Y:S01]  /*0270*/  LDC.64 R14, c[0x4][R0] ;  /* 0x01000000000e7b82 */ /* 0x0003220000000a00 */
[----:B0-----:R-:W-:-:S02]  /*0280*/  MOV R4, UR8 ;  /* 0x0000000800047c02 */ /* 0x001fc40008000f00 */
[----:B------:R-:W-:Y:S02]  /*0290*/  MOV R5, UR9 ;  /* 0x0000000900057c02 */ /* 0x000fe40008000f00 */
[----:B---3--:R-:W-:-:S04]  /*02a0*/  IADD3 R6, P0, PT, R1, UR4, RZ ;  /* 0x0000000401067c10 */ /* 0x008fc8000ff1e0ff */
[----:B------:R-:W-:Y:S01]  /*02b0*/  IADD3.X R7, PT, PT, RZ, UR6, RZ, P0, !PT ;  /* 0x00000006ff077c10 */ /* 0x000fe200087fe4ff */
[----:B--2-4-:R1:W-:Y:S08]  /*02c0*/  STL.128 [R1], R16 ;  /* 0x0000001001007387 */ /* 0x0143f00000100c00 */
[----:B------:R-:W-:-:S07]  /*02d0*/  LEPC R20, `(.L_x_0) ;  /* 0x000000001014794e */ /* 0x000fce0000000000 */
[----:B-1----:R-:W-:Y:S05]  /*02e0*/  CALL.ABS.NOINC R14 ;  /* 0x000000000e007343 */ /* 0x002fea0003c00000 */
.L_x_0:
[----:B------:R-:W-:Y:S05]  /*02f0*/  EXIT ;  /* 0x000000000000794d */ /* 0x000fea0003800000 */
.L_x_1:
[----:B------:R-:W-:-:S00]  /*0300*/  BRA `(.L_x_1) ;  /* 0xfffffffc00fc7947 */ /* 0x000fc0000383ffff */
[----:B------:R-:W-:-:S00]  /*0310*/  NOP ;  /* 0x0000000000007918 */ /* 0x000fc00000000000 */
        /* <DEDUP_REMOVED lines=14> */
.L_x_2:


//--------------------- .nv.global.init           --------------------------
	.section	.nv.global.init,"aw",@progbits
.nv.global.init:
	.type		$str,@object
	.size		$str,(.L_0 - $str)
$str:
        /*0000*/ 	.byte	0x25, 0x64, 0x20, 0x2b, 0x20, 0x25, 0x64, 0x20, 0x2b, 0x20, 0x25, 0x64, 0x20, 0x3d, 0x20, 0x25
        /*0010*/ 	.byte	0x64, 0x0a, 0x00
.L_0:


//--------------------- .nv.shared.reserved.0     --------------------------
	.section	.nv.shared.reserved.0,"aw",@nobits
	.weak		__nv_reservedSMEM_offset_0_alias
	.size		__nv_reservedSMEM_offset_0_alias, 0, 64
	.other		__nv_reservedSMEM_offset_0_alias,@"STO_CUDA_RESERVED_SHARED STV_DEFAULT"
__nv_reservedSMEM_offset_0_alias:
	.zero		0
	.zero		64


//--------------------- .nv.constant0._Z11vectors_sumPKiS0_S0_Pi --------------------------
	.section	.nv.constant0._Z11vectors_sumPKiS0_S0_Pi,"a",@progbits
	.sectionflags	@""
	.align	4
.nv.constant0._Z11vectors_sumPKiS0_S0_Pi:
	.zero		928


//--------------------- SYMBOLS --------------------------

	.type		.nv.reservedSmem.offset0,@object
	.size		.nv.reservedSmem.offset0,0x4
	.type		vprintf,@function
